//
// Generated by NVIDIA NVVM Compiler
//
// Compiler Build ID: CL-36424714
// Cuda compilation tools, release 13.0, V13.0.88
// Based on NVVM 20.0.0
//

.version 9.0
.target sm_100
.address_size 64

	// .globl	_Z6VecAddPKfS0_Pfl

.visible .entry _Z6VecAddPKfS0_Pfl(
	.param .u64 .ptr .align 1 _Z6VecAddPKfS0_Pfl_param_0,
	.param .u64 .ptr .align 1 _Z6VecAddPKfS0_Pfl_param_1,
	.param .u64 .ptr .align 1 _Z6VecAddPKfS0_Pfl_param_2,
	.param .u64 _Z6VecAddPKfS0_Pfl_param_3
)
{
	.reg .pred 	%p<10>;
	.reg .b32 	%r<9>;
	.reg .b32 	%f<55>;
	.reg .b64 	%rd<74>;

	ld.param.u64 	%rd26, [_Z6VecAddPKfS0_Pfl_param_0];
	ld.param.u64 	%rd27, [_Z6VecAddPKfS0_Pfl_param_1];
	ld.param.u64 	%rd24, [_Z6VecAddPKfS0_Pfl_param_2];
	ld.param.u64 	%rd25, [_Z6VecAddPKfS0_Pfl_param_3];
	cvta.to.global.u64 	%rd1, %rd27;
	cvta.to.global.u64 	%rd2, %rd26;
	mov.u32 	%r1, %ntid.y;
	mov.u32 	%r2, %ctaid.y;
	mov.u32 	%r3, %tid.y;
	mad.lo.s32 	%r4, %r1, %r2, %r3;
	cvt.u64.u32 	%rd3, %r4;
	setp.lt.s64 	%p1, %rd25, 1;
	@%p1 bra 	$L__BB0_12;
	mov.u32 	%r5, %tid.x;
	mov.u32 	%r6, %ctaid.x;
	mov.u32 	%r7, %ntid.x;
	mad.lo.s32 	%r8, %r7, %r6, %r5;
	cvt.u64.u32 	%rd29, %r8;
	cvta.to.global.u64 	%rd30, %rd24;
	mul.lo.s64 	%rd4, %rd25, %rd29;
	add.s64 	%rd31, %rd4, %rd3;
	shl.b64 	%rd32, %rd31, 2;
	add.s64 	%rd5, %rd30, %rd32;
	ld.global.f32 	%f52, [%rd5];
	and.b64  	%rd6, %rd25, 7;
	setp.lt.u64 	%p2, %rd25, 8;
	mov.b64 	%rd72, 0;
	@%p2 bra 	$L__BB0_4;
	and.b64  	%rd72, %rd25, 9223372036854775800;
	shl.b64 	%rd33, %rd3, 2;
	add.s64 	%rd69, %rd1, %rd33;
	shl.b64 	%rd9, %rd25, 5;
	shl.b64 	%rd34, %rd4, 2;
	add.s64 	%rd35, %rd34, %rd2;
	add.s64 	%rd68, %rd35, 16;
	shl.b64 	%rd11, %rd25, 2;
	mov.u64 	%rd70, %rd72;
$L__BB0_3:
	.pragma "nounroll";
	ld.global.f32 	%f9, [%rd68+-16];
	ld.global.f32 	%f10, [%rd69];
	fma.rn.f32 	%f11, %f9, %f10, %f52;
	st.global.f32 	[%rd5], %f11;
	ld.global.f32 	%f12, [%rd68+-12];
	add.s64 	%rd36, %rd69, %rd11;
	ld.global.f32 	%f13, [%rd36];
	fma.rn.f32 	%f14, %f12, %f13, %f11;
	st.global.f32 	[%rd5], %f14;
	ld.global.f32 	%f15, [%rd68+-8];
	add.s64 	%rd37, %rd36, %rd11;
	ld.global.f32 	%f16, [%rd37];
	fma.rn.f32 	%f17, %f15, %f16, %f14;
	st.global.f32 	[%rd5], %f17;
	ld.global.f32 	%f18, [%rd68+-4];
	add.s64 	%rd38, %rd37, %rd11;
	ld.global.f32 	%f19, [%rd38];
	fma.rn.f32 	%f20, %f18, %f19, %f17;
	st.global.f32 	[%rd5], %f20;
	ld.global.f32 	%f21, [%rd68];
	add.s64 	%rd39, %rd38, %rd11;
	ld.global.f32 	%f22, [%rd39];
	fma.rn.f32 	%f23, %f21, %f22, %f20;
	st.global.f32 	[%rd5], %f23;
	ld.global.f32 	%f24, [%rd68+4];
	add.s64 	%rd40, %rd39, %rd11;
	ld.global.f32 	%f25, [%rd40];
	fma.rn.f32 	%f26, %f24, %f25, %f23;
	st.global.f32 	[%rd5], %f26;
	ld.global.f32 	%f27, [%rd68+8];
	add.s64 	%rd41, %rd40, %rd11;
	ld.global.f32 	%f28, [%rd41];
	fma.rn.f32 	%f29, %f27, %f28, %f26;
	st.global.f32 	[%rd5], %f29;
	ld.global.f32 	%f30, [%rd68+12];
	add.s64 	%rd42, %rd41, %rd11;
	ld.global.f32 	%f31, [%rd42];
	fma.rn.f32 	%f52, %f30, %f31, %f29;
	st.global.f32 	[%rd5], %f52;
	add.s64 	%rd70, %rd70, -8;
	add.s64 	%rd69, %rd69, %rd9;
	add.s64 	%rd68, %rd68, 32;
	setp.ne.s64 	%p3, %rd70, 0;
	@%p3 bra 	$L__BB0_3;
$L__BB0_4:
	setp.eq.s64 	%p4, %rd6, 0;
	@%p4 bra 	$L__BB0_12;
	and.b64  	%rd19, %rd25, 3;
	setp.lt.u64 	%p5, %rd6, 4;
	@%p5 bra 	$L__BB0_7;
	add.s64 	%rd43, %rd72, %rd4;
	shl.b64 	%rd44, %rd43, 2;
	add.s64 	%rd45, %rd2, %rd44;
	ld.global.f32 	%f32, [%rd45];
	mad.lo.s64 	%rd46, %rd72, %rd25, %rd3;
	shl.b64 	%rd47, %rd46, 2;
	add.s64 	%rd48, %rd1, %rd47;
	ld.global.f32 	%f33, [%rd48];
	fma.rn.f32 	%f34, %f32, %f33, %f52;
	st.global.f32 	[%rd5], %f34;
	ld.global.f32 	%f35, [%rd45+4];
	shl.b64 	%rd49, %rd25, 2;
	add.s64 	%rd50, %rd48, %rd49;
	ld.global.f32 	%f36, [%rd50];
	fma.rn.f32 	%f37, %f35, %f36, %f34;
	st.global.f32 	[%rd5], %f37;
	ld.global.f32 	%f38, [%rd45+8];
	add.s64 	%rd51, %rd50, %rd49;
	ld.global.f32 	%f39, [%rd51];
	fma.rn.f32 	%f40, %f38, %f39, %f37;
	st.global.f32 	[%rd5], %f40;
	ld.global.f32 	%f41, [%rd45+12];
	add.s64 	%rd52, %rd51, %rd49;
	ld.global.f32 	%f42, [%rd52];
	fma.rn.f32 	%f52, %f41, %f42, %f40;
	st.global.f32 	[%rd5], %f52;
	add.s64 	%rd72, %rd72, 4;
$L__BB0_7:
	setp.eq.s64 	%p6, %rd19, 0;
	@%p6 bra 	$L__BB0_12;
	setp.eq.s64 	%p7, %rd19, 1;
	@%p7 bra 	$L__BB0_10;
	add.s64 	%rd53, %rd72, %rd4;
	shl.b64 	%rd54, %rd53, 2;
	add.s64 	%rd55, %rd2, %rd54;
	ld.global.f32 	%f43, [%rd55];
	mad.lo.s64 	%rd56, %rd72, %rd25, %rd3;
	shl.b64 	%rd57, %rd56, 2;
	add.s64 	%rd58, %rd1, %rd57;
	ld.global.f32 	%f44, [%rd58];
	fma.rn.f32 	%f45, %f43, %f44, %f52;
	st.global.f32 	[%rd5], %f45;
	ld.global.f32 	%f46, [%rd55+4];
	shl.b64 	%rd59, %rd25, 2;
	add.s64 	%rd60, %rd58, %rd59;
	ld.global.f32 	%f47, [%rd60];
	fma.rn.f32 	%f52, %f46, %f47, %f45;
	st.global.f32 	[%rd5], %f52;
	add.s64 	%rd72, %rd72, 2;
$L__BB0_10:
	and.b64  	%rd61, %rd25, 1;
	setp.eq.b64 	%p8, %rd61, 1;
	not.pred 	%p9, %p8;
	@%p9 bra 	$L__BB0_12;
	add.s64 	%rd62, %rd72, %rd4;
	shl.b64 	%rd63, %rd62, 2;
	add.s64 	%rd64, %rd2, %rd63;
	ld.global.f32 	%f48, [%rd64];
	mad.lo.s64 	%rd65, %rd72, %rd25, %rd3;
	shl.b64 	%rd66, %rd65, 2;
	add.s64 	%rd67, %rd1, %rd66;
	ld.global.f32 	%f49, [%rd67];
	fma.rn.f32 	%f50, %f48, %f49, %f52;
	st.global.f32 	[%rd5], %f50;
$L__BB0_12:
	ret;

}


// ===== COMPILED SASS (sm_100) =====

	.target	sm_100

	.elftype	@"ET_EXEC"


//--------------------- .note.nv.tkinfo           --------------------------
	.section	.note.nv.tkinfo,"",@"SHT_NOTE"
	.sectionflags	@"SHF_NOTE_NV_TKINFO"
	.tkinfo
        /*0018*/ 	.word	0x00000002
        /*0030*/ 	.string	""
        /*0030*/ 	.string	"ptxas"
        /*0030*/ 	.string	"Cuda compilation tools, release 13.0, V13.0.88"
        /*0030*/ 	.string	"Build cuda_13.0.r13.0/compiler.36424714_0"
        /*0030*/ 	.string	"-arch sm_100 -m 64 "



//--------------------- .note.nv.cuinfo           --------------------------
	.section	.note.nv.cuinfo,"",@"SHT_NOTE"
	.sectionflags	@"SHF_NOTE_NV_CUINFO"
        /*0018*/ 	.short	0x0002
        /*001a*/ 	.short	0x0064
        /*001c*/ 	.short	0x0082
	.zero		2


//--------------------- .nv.info                  --------------------------
	.section	.nv.info,"",@"SHT_CUDA_INFO"
	.align	4


	//----- nvinfo : EIATTR_REGCOUNT
	.align		4
        /*0000*/ 	.byte	0x04, 0x2f
        /*0002*/ 	.short	(.L_1 - .L_0)
	.align		4
.L_0:
        /*0004*/ 	.word	index@(_Z6VecAddPKfS0_Pfl)
        /*0008*/ 	.word	0x00000020


	//----- nvinfo : EIATTR_FRAME_SIZE
	.align		4
.L_1:
        /*000c*/ 	.byte	0x04, 0x11
        /*000e*/ 	.short	(.L_3 - .L_2)
	.align		4
.L_2:
        /*0010*/ 	.word	index@(_Z6VecAddPKfS0_Pfl)
        /*0014*/ 	.word	0x00000000


	//----- nvinfo : EIATTR_MIN_STACK_SIZE
	.align		4
.L_3:
        /*0018*/ 	.byte	0x04, 0x12
        /*001a*/ 	.short	(.L_5 - .L_4)
	.align		4
.L_4:
        /*001c*/ 	.word	index@(_Z6VecAddPKfS0_Pfl)
        /*0020*/ 	.word	0x00000000
.L_5:


//--------------------- .nv.compat                --------------------------
	.section	.nv.compat,"",@"SHT_CUDA_COMPAT_INFO"
	.align	4
        /*0000*/ 	.byte	0x02, 0x09, 0x00, 0x00, 0x02, 0x02, 0x01, 0x00, 0x02, 0x05, 0x05, 0x00, 0x03, 0x07, 0x01, 0x01
        /*0010*/ 	.byte	0x02, 0x03, 0x00, 0x00, 0x02, 0x06, 0x01, 0x00, 0x04, 0x0b, 0x08, 0x00, 0x09, 0x00, 0x00, 0x00
        /*0020*/ 	.byte	0x00, 0x00, 0x00, 0x00


//--------------------- .nv.info._Z6VecAddPKfS0_Pfl --------------------------
	.section	.nv.info._Z6VecAddPKfS0_Pfl,"",@"SHT_CUDA_INFO"
	.sectionflags	@""
	.align	4


	//----- nvinfo : EIATTR_CUDA_API_VERSION
	.align		4
        /*0000*/ 	.byte	0x04, 0x37
        /*0002*/ 	.short	(.L_7 - .L_6)
.L_6:
        /*0004*/ 	.word	0x00000082


	//----- nvinfo : EIATTR_KPARAM_INFO
	.align		4
.L_7:
        /*0008*/ 	.byte	0x04, 0x17
        /*000a*/ 	.short	(.L_9 - .L_8)
.L_8:
        /*000c*/ 	.word	0x00000000
        /*0010*/ 	.short	0x0003
        /*0012*/ 	.short	0x0018
        /*0014*/ 	.byte	0x00, 0xf0, 0x21, 0x00


	//----- nvinfo : EIATTR_KPARAM_INFO
	.align		4
.L_9:
        /*0018*/ 	.byte	0x04, 0x17
        /*001a*/ 	.short	(.L_11 - .L_10)
.L_10:
        /*001c*/ 	.word	0x00000000
        /*0020*/ 	.short	0x0002
        /*0022*/ 	.short	0x0010
        /*0024*/ 	.byte	0x00, 0xf5, 0x21, 0x00


	//----- nvinfo : EIATTR_KPARAM_INFO
	.align		4
.L_11:
        /*0028*/ 	.byte	0x04, 0x17
        /*002a*/ 	.short	(.L_13 - .L_12)
.L_12:
        /*002c*/ 	.word	0x00000000
        /*0030*/ 	.short	0x0001
        /*0032*/ 	.short	0x0008
        /*0034*/ 	.byte	0x00, 0xf5, 0x21, 0x00


	//----- nvinfo : EIATTR_KPARAM_INFO
	.align		4
.L_13:
        /*0038*/ 	.byte	0x04, 0x17
        /*003a*/ 	.short	(.L_15 - .L_14)
.L_14:
        /*003c*/ 	.word	0x00000000
        /*0040*/ 	.short	0x0000
        /*0042*/ 	.short	0x0000
        /*0044*/ 	.byte	0x00, 0xf5, 0x21, 0x00


	//----- nvinfo : EIATTR_SPARSE_MMA_MASK
	.align		4
.L_15:
        /*0048*/ 	.byte	0x03, 0x50
        /*004a*/ 	.short	0x0000


	//----- nvinfo : EIATTR_MAXREG_COUNT
	.align		4
        /*004c*/ 	.byte	0x03, 0x1b
        /*004e*/ 	.short	0x00ff


	//----- nvinfo : EIATTR_MERCURY_ISA_VERSION
	.align		4
        /*0050*/ 	.byte	0x03, 0x5f
        /*0052*/ 	.short	0x0101


	//----- nvinfo : EIATTR_VRC_CTA_INIT_COUNT
	.align		4
        /*0054*/ 	.byte	0x02, 0x4a
	.zero		1
	.zero		1


	//----- nvinfo : EIATTR_EXIT_INSTR_OFFSETS
	.align		4
        /*0058*/ 	.byte	0x04, 0x1c
        /*005a*/ 	.short	(.L_17 - .L_16)


	//   ....[0]....
.L_16:
        /*005c*/ 	.word	0x00000080


	//   ....[1]....
        /*0060*/ 	.word	0x00000640


	//   ....[2]....
        /*0064*/ 	.word	0x00000910


	//   ....[3]....
        /*0068*/ 	.word	0x00000b10


	//   ....[4]....
        /*006c*/ 	.word	0x00000c30


	//----- nvinfo : EIATTR_CBANK_PARAM_SIZE
	.align		4
.L_17:
        /*0070*/ 	.byte	0x03, 0x19
        /*0072*/ 	.short	0x0020


	//----- nvinfo : EIATTR_PARAM_CBANK
	.align		4
        /*0074*/ 	.byte	0x04, 0x0a
        /*0076*/ 	.short	(.L_19 - .L_18)
	.align		4
.L_18:
        /*0078*/ 	.word	index@(.nv.constant0._Z6VecAddPKfS0_Pfl)
        /*007c*/ 	.short	0x0380
        /*007e*/ 	.short	0x0020


	//----- nvinfo : EIATTR_SW_WAR
	.align		4
.L_19:
        /*0080*/ 	.byte	0x04, 0x36
        /*0082*/ 	.short	(.L_21 - .L_20)
.L_20:
        /*0084*/ 	.word	0x00000008
.L_21:


//--------------------- .nv.callgraph             --------------------------
	.section	.nv.callgraph,"",@"SHT_CUDA_CALLGRAPH"
	.align	4
	.sectionentsize	8
	.align		4
        /*0000*/ 	.word	0x00000000
	.align		4
        /*0004*/ 	.word	0xffffffff
	.align		4
        /*0008*/ 	.word	0x00000000
	.align		4
        /*000c*/ 	.word	0xfffffffe
	.align		4
        /*0010*/ 	.word	0x00000000
	.align		4
        /*0014*/ 	.word	0xfffffffd
	.align		4
        /*0018*/ 	.word	0x00000000
	.align		4
        /*001c*/ 	.word	0xfffffffc


//--------------------- .text._Z6VecAddPKfS0_Pfl  --------------------------
	.section	.text._Z6VecAddPKfS0_Pfl,"ax",@progbits
	.align	128
        .global         _Z6VecAddPKfS0_Pfl
        .type           _Z6VecAddPKfS0_Pfl,@function
        .size           _Z6VecAddPKfS0_Pfl,(.L_x_5 - _Z6VecAddPKfS0_Pfl)
        .other          _Z6VecAddPKfS0_Pfl,@"STO_CUDA_ENTRY STV_DEFAULT"
_Z6VecAddPKfS0_Pfl:
.text._Z6VecAddPKfS0_Pfl:
[----:B------:R-:W-:Y:S08]  /*0000*/  LDC R1, c[0x0][0x37c] ;  /* 0x0000df00ff017b82 */ /* 0x000ff00000000800 */
[----:B------:R-:W0:Y:S01]  /*0010*/  LDC.64 R8, c[0x0][0x398] ;  /* 0x0000e600ff087b82 */ /* 0x000e220000000a00 */
[----:B------:R-:W1:Y:S01]  /*0020*/  S2R R10, SR_CTAID.Y ;  /* 0x00000000000a7919 */ /* 0x000e620000002600 */
[----:B------:R-:W1:Y:S01]  /*0030*/  LDCU UR4, c[0x0][0x364] ;  /* 0x00006c80ff0477ac */ /* 0x000e620008000800 */
[----:B------:R-:W1:Y:S01]  /*0040*/  S2R R11, SR_TID.Y ;  /* 0x00000000000b7919 */ /* 0x000e620000002200 */
[----:B0-----:R-:W-:-:S04]  /*0050*/  ISETP.GE.U32.AND P0, PT, R8, 0x1, PT ;  /* 0x000000010800780c */ /* 0x001fc80003f06070 */
[----:B------:R-:W-:Y:S01]  /*0060*/  ISETP.GE.AND.EX P0, PT, R9, RZ, PT, P0 ;  /* 0x000000ff0900720c */ /* 0x000fe20003f06300 */
[----:B-1----:R-:W-:-:S12]  /*0070*/  IMAD R10, R10, UR4, R11 ;  /* 0x000000040a0a7c24 */ /* 0x002fd8000f8e020b */
[----:B------:R-:W-:Y:S05]  /*0080*/  @!P0 EXIT ;  /* 0x000000000000894d */ /* 0x000fea0003800000 */
[----:B------:R-:W0:Y:S01]  /*0090*/  S2R R3, SR_TID.X ;  /* 0x0000000000037919 */ /* 0x000e220000002100 */
[----:B------:R-:W0:Y:S01]  /*00a0*/  S2UR UR4, SR_CTAID.X ;  /* 0x00000000000479c3 */ /* 0x000e220000002500 */
[----:B------:R-:W1:Y:S01]  /*00b0*/  LDCU.64 UR6, c[0x0][0x390] ;  /* 0x00007200ff0677ac */ /* 0x000e620008000a00 */
[----:B------:R-:W-:Y:S01]  /*00c0*/  ISETP.GE.U32.AND P1, PT, R8, 0x8, PT ;  /* 0x000000080800780c */ /* 0x000fe20003f26070 */
[----:B------:R-:W-:-:S03]  /*00d0*/  IMAD.MOV.U32 R5, RZ, RZ, RZ ;  /* 0x000000ffff057224 */ /* 0x000fc600078e00ff */
[----:B------:R-:W-:Y:S02]  /*00e0*/  ISETP.GE.U32.AND.EX P1, PT, R9, RZ, PT, P1 ;  /* 0x000000ff0900720c */ /* 0x000fe40003f26110 */
[----:B------:R-:W0:Y:S02]  /*00f0*/  LDC R0, c[0x0][0x360] ;  /* 0x0000d800ff007b82 */ /* 0x000e240000000800 */
[----:B0-----:R-:W-:Y:S01]  /*0100*/  IMAD R3, R0, UR4, R3 ;  /* 0x0000000400037c24 */ /* 0x001fe2000f8e0203 */
[----:B------:R-:W0:Y:S01]  /*0110*/  LDCU.64 UR4, c[0x0][0x358] ;  /* 0x00006b00ff0477ac */ /* 0x000e220008000a00 */
[----:B------:R-:W-:Y:S02]  /*0120*/  LOP3.LUT R0, R8, 0x7, RZ, 0xc0, !PT ;  /* 0x0000000708007812 */ /* 0x000fe400078ec0ff */
[----:B------:R-:W-:Y:S02]  /*0130*/  IMAD.WIDE.U32 R12, R3, R8, RZ ;  /* 0x00000008030c7225 */ /* 0x000fe400078e00ff */
[----:B------:R-:W-:-:S02]  /*0140*/  ISETP.NE.U32.AND P0, PT, R0, RZ, PT ;  /* 0x000000ff0000720c */ /* 0x000fc40003f05070 */
[----:B------:R-:W-:Y:S01]  /*0150*/  IMAD R2, R3, R9, R13 ;  /* 0x0000000903027224 */ /* 0x000fe200078e020d */
[----:B------:R-:W-:Y:S02]  /*0160*/  IADD3 R3, P2, PT, R10, R12, RZ ;  /* 0x0000000c0a037210 */ /* 0x000fe40007f5e0ff */
[----:B------:R-:W-:-:S03]  /*0170*/  ISETP.NE.AND.EX P0, PT, RZ, RZ, PT, P0 ;  /* 0x000000ffff00720c */ /* 0x000fc60003f05300 */
[----:B------:R-:W-:Y:S01]  /*0180*/  IMAD.X R4, RZ, RZ, R2, P2 ;  /* 0x000000ffff047224 */ /* 0x000fe200010e0602 */
[----:B-1----:R-:W-:-:S04]  /*0190*/  LEA R14, P2, R3, UR6, 0x2 ;  /* 0x00000006030e7c11 */ /* 0x002fc8000f8410ff */
[----:B------:R-:W-:Y:S01]  /*01a0*/  LEA.HI.X R15, R3, UR7, R4, 0x2, P2 ;  /* 0x00000007030f7c11 */ /* 0x000fe200090f1404 */
[----:B------:R-:W-:-:S04]  /*01b0*/  IMAD.MOV.U32 R3, RZ, RZ, RZ ;  /* 0x000000ffff037224 */ /* 0x000fc800078e00ff */
[----:B0-----:R0:W5:Y:S01]  /*01c0*/  LDG.E R21, desc[UR4][R14.64] ;  /* 0x000000040e157981 */ /* 0x001162000c1e1900 */
[----:B------:R-:W-:Y:S05]  /*01d0*/  @!P1 BRA `(.L_x_0) ;  /* 0x0000000400189947 */ /* 0x000fea0003800000 */
[----:B------:R-:W1:Y:S01]  /*01e0*/  LDCU.128 UR8, c[0x0][0x380] ;  /* 0x00007000ff0877ac */ /* 0x000e620008000c00 */
[C---:B------:R-:W-:Y:S01]  /*01f0*/  LOP3.LUT R3, R8.reuse, 0xfffffff8, RZ, 0xc0, !PT ;  /* 0xfffffff808037812 */ /* 0x040fe200078ec0ff */
[C---:B------:R-:W-:Y:S01]  /*0200*/  IMAD.SHL.U32 R27, R9.reuse, 0x4, RZ ;  /* 0x00000004091b7824 */ /* 0x040fe200078e00ff */
[----:B------:R-:W-:Y:S01]  /*0210*/  LOP3.LUT R5, R9, 0x7fffffff, RZ, 0xc0, !PT ;  /* 0x7fffffff09057812 */ /* 0x000fe200078ec0ff */
[C---:B------:R-:W-:Y:S01]  /*0220*/  IMAD.WIDE.U32 R16, R8.reuse, 0x4, RZ ;  /* 0x0000000408107825 */ /* 0x040fe200078e00ff */
[----:B------:R-:W-:-:S03]  /*0230*/  SHF.L.U64.HI R26, R8, 0x5, R9 ;  /* 0x00000005081a7819 */ /* 0x000fc60000010209 */
[----:B------:R-:W-:Y:S02]  /*0240*/  IMAD.IADD R27, R17, 0x1, R27 ;  /* 0x00000001111b7824 */ /* 0x000fe400078e021b */
[----:B------:R-:W-:Y:S02]  /*0250*/  IMAD.MOV.U32 R4, RZ, RZ, R3 ;  /* 0x000000ffff047224 */ /* 0x000fe400078e0003 */
[----:B------:R-:W-:Y:S01]  /*0260*/  IMAD.MOV.U32 R28, RZ, RZ, R5 ;  /* 0x000000ffff1c7224 */ /* 0x000fe200078e0005 */
[----:B-1----:R-:W-:Y:S02]  /*0270*/  LEA R6, P1, R10, UR10, 0x2 ;  /* 0x0000000a0a067c11 */ /* 0x002fe4000f8210ff */
[----:B------:R-:W-:Y:S02]  /*0280*/  LEA R18, P2, R12, UR8, 0x2 ;  /* 0x000000080c127c11 */ /* 0x000fe4000f8410ff */
[----:B------:R-:W-:Y:S02]  /*0290*/  LEA.HI.X R7, R10, UR11, RZ, 0x2, P1 ;  /* 0x0000000b0a077c11 */ /* 0x000fe400088f14ff */
[----:B------:R-:W-:-:S02]  /*02a0*/  LEA.HI.X R19, R12, UR9, R2, 0x2, P2 ;  /* 0x000000090c137c11 */ /* 0x000fc400090f1402 */
[----:B------:R-:W-:-:S05]  /*02b0*/  IADD3 R18, P1, PT, R18, 0x10, RZ ;  /* 0x0000001012127810 */ /* 0x000fca0007f3e0ff */
[----:B------:R-:W-:-:S08]  /*02c0*/  IMAD.X R19, RZ, RZ, R19, P1 ;  /* 0x000000ffff137224 */ /* 0x000fd000008e0613 */
.L_x_1:
[----:B------:R-:W2:Y:S04]  /*02d0*/  LDG.E R22, desc[UR4][R6.64] ;  /* 0x0000000406167981 */ /* 0x000ea8000c1e1900 */
[----:B-1----:R-:W2:Y:S01]  /*02e0*/  LDG.E R20, desc[UR4][R18.64+-0x10] ;  /* 0xfffff00412147981 */ /* 0x002ea2000c1e1900 */
[----:B------:R-:W-:-:S05]  /*02f0*/  IADD3 R24, P1, PT, R6, R16, RZ ;  /* 0x0000001006187210 */ /* 0x000fca0007f3e0ff */
[----:B------:R-:W-:Y:S02]  /*0300*/  IMAD.X R25, R7, 0x1, R27, P1 ;  /* 0x0000000107197824 */ /* 0x000fe400008e061b */
[----:B--2--5:R-:W-:-:S05]  /*0310*/  FFMA R29, R20, R22, R21 ;  /* 0x00000016141d7223 */ /* 0x024fca0000000015 */
[----:B------:R1:W-:Y:S04]  /*0320*/  STG.E desc[UR4][R14.64], R29 ;  /* 0x0000001d0e007986 */ /* 0x0003e8000c101904 */
[----:B------:R-:W1:Y:S04]  /*0330*/  LDG.E R21, desc[UR4][R24.64] ;  /* 0x0000000418157981 */ /* 0x000e68000c1e1900 */
[----:B------:R-:W1:Y:S02]  /*0340*/  LDG.E R20, desc[UR4][R18.64+-0xc] ;  /* 0xfffff40412147981 */ /* 0x000e64000c1e1900 */
[----:B-1----:R-:W-:Y:S01]  /*0350*/  FFMA R29, R20, R21, R29 ;  /* 0x00000015141d7223 */ /* 0x002fe2000000001d */
[----:B------:R-:W-:-:S04]  /*0360*/  IADD3 R20, P1, PT, R24, R16, RZ ;  /* 0x0000001018147210 */ /* 0x000fc80007f3e0ff */
[----:B------:R1:W-:Y:S01]  /*0370*/  STG.E desc[UR4][R14.64], R29 ;  /* 0x0000001d0e007986 */ /* 0x0003e2000c101904 */
[----:B------:R-:W-:-:S03]  /*0380*/  IMAD.X R21, R25, 0x1, R27, P1 ;  /* 0x0000000119157824 */ /* 0x000fc600008e061b */
[----:B------:R-:W1:Y:S04]  /*0390*/  LDG.E R22, desc[UR4][R18.64+-0x8] ;  /* 0xfffff80412167981 */ /* 0x000e68000c1e1900 */
[----:B------:R-:W1:Y:S02]  /*03a0*/  LDG.E R23, desc[UR4][R20.64] ;  /* 0x0000000414177981 */ /* 0x000e64000c1e1900 */
[----:B-1----:R-:W-:Y:S01]  /*03b0*/  FFMA R29, R22, R23, R29 ;  /* 0x00000017161d7223 */ /* 0x002fe2000000001d */
[----:B------:R-:W-:-:S05]  /*03c0*/  IADD3 R22, P1, PT, R20, R16, RZ ;  /* 0x0000001014167210 */ /* 0x000fca0007f3e0ff */
[----:B------:R-:W-:Y:S01]  /*03d0*/  IMAD.X R23, R21, 0x1, R27, P1 ;  /* 0x0000000115177824 */ /* 0x000fe200008e061b */
[----:B------:R1:W-:Y:S04]  /*03e0*/  STG.E desc[UR4][R14.64], R29 ;  /* 0x0000001d0e007986 */ /* 0x0003e8000c101904 */
        /* <DEDUP_REMOVED lines=18> */
[----:B------:R-:W2:Y:S04]  /*0510*/  LDG.E R25, desc[UR4][R22.64] ;  /* 0x0000000416197981 */ /* 0x000ea8000c1e1900 */
[----:B------:R-:W2:Y:S02]  /*0520*/  LDG.E R24, desc[UR4][R18.64+0x8] ;  /* 0x0000080412187981 */ /* 0x000ea4000c1e1900 */
[----:B--2---:R-:W-:Y:S01]  /*0530*/  FFMA R20, R24, R25, R29 ;  /* 0x0000001918147223 */ /* 0x004fe2000000001d */
[----:B------:R-:W-:-:S05]  /*0540*/  IADD3 R24, P1, PT, R22, R16, RZ ;  /* 0x0000001016187210 */ /* 0x000fca0007f3e0ff */
[----:B------:R-:W-:Y:S01]  /*0550*/  IMAD.X R25, R23, 0x1, R27, P1 ;  /* 0x0000000117197824 */ /* 0x000fe200008e061b */
[----:B------:R1:W-:Y:S04]  /*0560*/  STG.E desc[UR4][R14.64], R20 ;  /* 0x000000140e007986 */ /* 0x0003e8000c101904 */
[----:B------:R-:W2:Y:S04]  /*0570*/  LDG.E R24, desc[UR4][R24.64] ;  /* 0x0000000418187981 */ /* 0x000ea8000c1e1900 */
[----:B------:R3:W2:Y:S01]  /*0580*/  LDG.E R21, desc[UR4][R18.64+0xc] ;  /* 0x00000c0412157981 */ /* 0x0006a2000c1e1900 */
[----:B------:R-:W-:-:S04]  /*0590*/  IADD3 R4, P1, PT, R4, -0x8, RZ ;  /* 0xfffffff804047810 */ /* 0x000fc80007f3e0ff */
[----:B------:R-:W-:Y:S02]  /*05a0*/  IADD3.X R28, PT, PT, R28, -0x1, RZ, P1, !PT ;  /* 0xffffffff1c1c7810 */ /* 0x000fe40000ffe4ff */
[----:B------:R-:W-:-:S04]  /*05b0*/  ISETP.NE.U32.AND P1, PT, R4, RZ, PT ;  /* 0x000000ff0400720c */ /* 0x000fc80003f25070 */
[----:B------:R-:W-:Y:S02]  /*05c0*/  ISETP.NE.AND.EX P1, PT, R28, RZ, PT, P1 ;  /* 0x000000ff1c00720c */ /* 0x000fe40003f25310 */
[----:B------:R-:W-:Y:S02]  /*05d0*/  LEA R6, P2, R8, R6, 0x5 ;  /* 0x0000000608067211 */ /* 0x000fe400078428ff */
[----:B---3--:R-:W-:-:S03]  /*05e0*/  IADD3 R18, P3, PT, R18, 0x20, RZ ;  /* 0x0000002012127810 */ /* 0x008fc60007f7e0ff */
[----:B------:R-:W-:Y:S02]  /*05f0*/  IMAD.X R7, R7, 0x1, R26, P2 ;  /* 0x0000000107077824 */ /* 0x000fe400010e061a */
[----:B------:R-:W-:Y:S02]  /*0600*/  IMAD.X R19, RZ, RZ, R19, P3 ;  /* 0x000000ffff137224 */ /* 0x000fe400018e0613 */
[----:B--2---:R-:W-:-:S05]  /*0610*/  FFMA R21, R21, R24, R20 ;  /* 0x0000001815157223 */ /* 0x004fca0000000014 */
[----:B------:R1:W-:Y:S01]  /*0620*/  STG.E desc[UR4][R14.64], R21 ;  /* 0x000000150e007986 */ /* 0x0003e2000c101904 */
[----:B------:R-:W-:Y:S05]  /*0630*/  @P1 BRA `(.L_x_1) ;  /* 0xfffffffc00241947 */ /* 0x000fea000383ffff */
.L_x_0:
[----:B------:R-:W-:Y:S05]  /*0640*/  @!P0 EXIT ;  /* 0x000000000000894d */ /* 0x000fea0003800000 */
[----:B------:R-:W-:Y:S02]  /*0650*/  ISETP.GE.U32.AND P1, PT, R0, 0x4, PT ;  /* 0x000000040000780c */ /* 0x000fe40003f26070 */
[----:B------:R-:W-:Y:S02]  /*0660*/  LOP3.LUT R4, R8, 0x3, RZ, 0xc0, !PT ;  /* 0x0000000308047812 */ /* 0x000fe400078ec0ff */
[----:B------:R-:W-:Y:S02]  /*0670*/  ISETP.GE.U32.AND.EX P1, PT, RZ, RZ, PT, P1 ;  /* 0x000000ffff00720c */ /* 0x000fe40003f26110 */
[----:B------:R-:W-:-:S04]  /*0680*/  ISETP.NE.U32.AND P0, PT, R4, RZ, PT ;  /* 0x000000ff0400720c */ /* 0x000fc80003f05070 */
[----:B------:R-:W-:-:S07]  /*0690*/  ISETP.NE.AND.EX P0, PT, RZ, RZ, PT, P0 ;  /* 0x000000ffff00720c */ /* 0x000fce0003f05300 */
[----:B------:R-:W-:Y:S06]  /*06a0*/  @!P1 BRA `(.L_x_2) ;  /* 0x0000000000989947 */ /* 0x000fec0003800000 */
[----:B------:R-:W2:Y:S01]  /*06b0*/  LDCU.128 UR8, c[0x0][0x380] ;  /* 0x00007000ff0877ac */ /* 0x000ea20008000c00 */
[----:B------:R-:W-:Y:S01]  /*06c0*/  IMAD R6, R5, R8, RZ ;  /* 0x0000000805067224 */ /* 0x000fe200078e02ff */
[C---:B------:R-:W-:Y:S01]  /*06d0*/  IADD3 R0, P1, PT, R3.reuse, R12, RZ ;  /* 0x0000000c03007210 */ /* 0x040fe20007f3e0ff */
[----:B------:R-:W-:Y:S02]  /*06e0*/  IMAD.MOV.U32 R11, RZ, RZ, RZ ;  /* 0x000000ffff0b7224 */ /* 0x000fe400078e00ff */
[C---:B------:R-:W-:Y:S02]  /*06f0*/  IMAD R17, R3.reuse, R9, R6 ;  /* 0x0000000903117224 */ /* 0x040fe400078e0206 */
[----:B------:R-:W-:-:S04]  /*0700*/  IMAD.WIDE.U32 R18, R3, R8, R10 ;  /* 0x0000000803127225 */ /* 0x000fc800078e000a */
[----:B------:R-:W-:Y:S02]  /*0710*/  IMAD.X R7, R5, 0x1, R2, P1 ;  /* 0x0000000105077824 */ /* 0x000fe400008e0602 */
[----:B------:R-:W-:Y:S01]  /*0720*/  IMAD.IADD R17, R19, 0x1, R17 ;  /* 0x0000000113117824 */ /* 0x000fe200078e0211 */
[----:B--2---:R-:W-:Y:S02]  /*0730*/  LEA R6, P2, R0, UR8, 0x2 ;  /* 0x0000000800067c11 */ /* 0x004fe4000f8410ff */
[----:B------:R-:W-:Y:S02]  /*0740*/  LEA R16, P1, R18, UR10, 0x2 ;  /* 0x0000000a12107c11 */ /* 0x000fe4000f8210ff */
[----:B------:R-:W-:Y:S02]  /*0750*/  LEA.HI.X R7, R0, UR9, R7, 0x2, P2 ;  /* 0x0000000900077c11 */ /* 0x000fe400090f1407 */
[----:B------:R-:W-:-:S03]  /*0760*/  LEA.HI.X R17, R18, UR11, R17, 0x2, P1 ;  /* 0x0000000b12117c11 */ /* 0x000fc600088f1411 */
[----:B------:R-:W2:Y:S04]  /*0770*/  LDG.E R0, desc[UR4][R6.64] ;  /* 0x0000000406007981 */ /* 0x000ea8000c1e1900 */
[----:B-1----:R-:W2:Y:S01]  /*0780*/  LDG.E R20, desc[UR4][R16.64] ;  /* 0x0000000410147981 */ /* 0x002ea2000c1e1900 */
[C---:B------:R-:W-:Y:S01]  /*0790*/  IMAD.SHL.U32 R27, R8.reuse, 0x4, RZ ;  /* 0x00000004081b7824 */ /* 0x040fe200078e00ff */
[----:B------:R-:W-:-:S04]  /*07a0*/  SHF.L.U64.HI R23, R8, 0x2, R9 ;  /* 0x0000000208177819 */ /* 0x000fc80000010209 */
[----:B------:R-:W-:-:S05]  /*07b0*/  IADD3 R18, P1, PT, R27, R16, RZ ;  /* 0x000000101b127210 */ /* 0x000fca0007f3e0ff */
[----:B------:R-:W-:Y:S02]  /*07c0*/  IMAD.X R19, R23, 0x1, R17, P1 ;  /* 0x0000000117137824 */ /* 0x000fe400008e0611 */
[----:B--2--5:R-:W-:-:S05]  /*07d0*/  FFMA R21, R0, R20, R21 ;  /* 0x0000001400157223 */ /* 0x024fca0000000015 */
[----:B------:R1:W-:Y:S04]  /*07e0*/  STG.E desc[UR4][R14.64], R21 ;  /* 0x000000150e007986 */ /* 0x0003e8000c101904 */
[----:B------:R-:W2:Y:S04]  /*07f0*/  LDG.E R20, desc[UR4][R18.64] ;  /* 0x0000000412147981 */ /* 0x000ea8000c1e1900 */
[----:B------:R-:W2:Y:S01]  /*0800*/  LDG.E R0, desc[UR4][R6.64+0x4] ;  /* 0x0000040406007981 */ /* 0x000ea2000c1e1900 */
[----:B------:R-:W-:-:S05]  /*0810*/  IADD3 R24, P1, PT, R18, R27, RZ ;  /* 0x0000001b12187210 */ /* 0x000fca0007f3e0ff */
[----:B------:R-:W-:Y:S02]  /*0820*/  IMAD.X R25, R19, 0x1, R23, P1 ;  /* 0x0000000113197824 */ /* 0x000fe400008e0617 */
[----:B--2---:R-:W-:-:S05]  /*0830*/  FFMA R29, R0, R20, R21 ;  /* 0x00000014001d7223 */ /* 0x004fca0000000015 */
[----:B------:R2:W-:Y:S04]  /*0840*/  STG.E desc[UR4][R14.64], R29 ;  /* 0x0000001d0e007986 */ /* 0x0005e8000c101904 */
[----:B------:R-:W3:Y:S04]  /*0850*/  LDG.E R20, desc[UR4][R24.64] ;  /* 0x0000000418147981 */ /* 0x000ee8000c1e1900 */
[----:B------:R-:W3:Y:S01]  /*0860*/  LDG.E R0, desc[UR4][R6.64+0x8] ;  /* 0x0000080406007981 */ /* 0x000ee2000c1e1900 */
[----:B------:R-:W-:-:S05]  /*0870*/  IADD3 R16, P1, PT, R24, R27, RZ ;  /* 0x0000001b18107210 */ /* 0x000fca0007f3e0ff */
[----:B------:R-:W-:Y:S02]  /*0880*/  IMAD.X R17, R25, 0x1, R23, P1 ;  /* 0x0000000119117824 */ /* 0x000fe400008e0617 */
[----:B---3--:R-:W-:-:S05]  /*0890*/  FFMA R23, R0, R20, R29 ;  /* 0x0000001400177223 */ /* 0x008fca000000001d */
[----:B------:R2:W-:Y:S04]  /*08a0*/  STG.E desc[UR4][R14.64], R23 ;  /* 0x000000170e007986 */ /* 0x0005e8000c101904 */
[----:B------:R-:W1:Y:S04]  /*08b0*/  LDG.E R0, desc[UR4][R6.64+0xc] ;  /* 0x00000c0406007981 */ /* 0x000e68000c1e1900 */
[----:B------:R-:W1:Y:S01]  /*08c0*/  LDG.E R16, desc[UR4][R16.64] ;  /* 0x0000000410107981 */ /* 0x000e62000c1e1900 */
[----:B------:R-:W-:-:S05]  /*08d0*/  IADD3 R3, P1, PT, R3, 0x4, RZ ;  /* 0x0000000403037810 */ /* 0x000fca0007f3e0ff */
[----:B------:R-:W-:Y:S02]  /*08e0*/  IMAD.X R5, RZ, RZ, R5, P1 ;  /* 0x000000ffff057224 */ /* 0x000fe400008e0605 */
[----:B-1----:R-:W-:-:S05]  /*08f0*/  FFMA R21, R0, R16, R23 ;  /* 0x0000001000157223 */ /* 0x002fca0000000017 */
[----:B------:R2:W-:Y:S02]  /*0900*/  STG.E desc[UR4][R14.64], R21 ;  /* 0x000000150e007986 */ /* 0x0005e4000c101904 */
.L_x_2:
[----:B------:R-:W-:Y:S05]  /*0910*/  @!P0 EXIT ;  /* 0x000000000000894d */ /* 0x000fea0003800000 */
[----:B------:R-:W-:Y:S02]  /*0920*/  ISETP.NE.U32.AND P1, PT, R4, 0x1, PT ;  /* 0x000000010400780c */ /* 0x000fe40003f25070 */
[----:B------:R-:W-:Y:S02]  /*0930*/  LOP3.LUT R0, R8, 0x1, RZ, 0xc0, !PT ;  /* 0x0000000108007812 */ /* 0x000fe400078ec0ff */
[----:B------:R-:W-:Y:S02]  /*0940*/  ISETP.NE.AND.EX P1, PT, RZ, RZ, PT, P1 ;  /* 0x000000ffff00720c */ /* 0x000fe40003f25310 */
[----:B------:R-:W-:-:S04]  /*0950*/  ISETP.NE.U32.AND P0, PT, R0, 0x1, PT ;  /* 0x000000010000780c */ /* 0x000fc80003f05070 */
[----:B------:R-:W-:-:S07]  /*0960*/  ISETP.NE.U32.AND.EX P0, PT, RZ, RZ, PT, P0 ;  /* 0x000000ffff00720c */ /* 0x000fce0003f05100 */
[----:B------:R-:W-:Y:S06]  /*0970*/  @!P1 BRA `(.L_x_3) ;  /* 0x0000000000649947 */ /* 0x000fec0003800000 */
[----:B------:R-:W3:Y:S01]  /*0980*/  LDCU.128 UR8, c[0x0][0x380] ;  /* 0x00007000ff0877ac */ /* 0x000ee20008000c00 */
[----:B------:R-:W-:Y:S01]  /*0990*/  IMAD R4, R5, R8, RZ ;  /* 0x0000000805047224 */ /* 0x000fe200078e02ff */
[C---:B------:R-:W-:Y:S01]  /*09a0*/  IADD3 R0, P1, PT, R3.reuse, R12, RZ ;  /* 0x0000000c03007210 */ /* 0x040fe20007f3e0ff */
[----:B------:R-:W-:Y:S02]  /*09b0*/  IMAD.MOV.U32 R18, RZ, RZ, R10 ;  /* 0x000000ffff127224 */ /* 0x000fe400078e000a */
[----:B------:R-:W-:Y:S02]  /*09c0*/  IMAD.MOV.U32 R19, RZ, RZ, RZ ;  /* 0x000000ffff137224 */ /* 0x000fe400078e00ff */
[C---:B------:R-:W-:Y:S02]  /*09d0*/  IMAD R17, R3.reuse, R9, R4 ;  /* 0x0000000903117224 */ /* 0x040fe400078e0204 */
[----:B------:R-:W-:-:S04]  /*09e0*/  IMAD.WIDE.U32 R18, R3, R8, R18 ;  /* 0x0000000803127225 */ /* 0x000fc800078e0012 */
[----:B------:R-:W-:Y:S02]  /*09f0*/  IMAD.X R7, R5, 0x1, R2, P1 ;  /* 0x0000000105077824 */ /* 0x000fe400008e0602 */
[----:B------:R-:W-:Y:S01]  /*0a00*/  IMAD.IADD R17, R19, 0x1, R17 ;  /* 0x0000000113117824 */ /* 0x000fe200078e0211 */
[----:B---3--:R-:W-:Y:S02]  /*0a10*/  LEA R6, P2, R0, UR8, 0x2 ;  /* 0x0000000800067c11 */ /* 0x008fe4000f8410ff */
[----:B------:R-:W-:Y:S02]  /*0a20*/  LEA R16, P1, R18, UR10, 0x2 ;  /* 0x0000000a12107c11 */ /* 0x000fe4000f8210ff */
[----:B------:R-:W-:Y:S02]  /*0a30*/  LEA.HI.X R7, R0, UR9, R7, 0x2, P2 ;  /* 0x0000000900077c11 */ /* 0x000fe400090f1407 */
[----:B------:R-:W-:-:S03]  /*0a40*/  LEA.HI.X R17, R18, UR11, R17, 0x2, P1 ;  /* 0x0000000b12117c11 */ /* 0x000fc600088f1411 */
[----:B------:R-:W2:Y:S04]  /*0a50*/  LDG.E R0, desc[UR4][R6.64] ;  /* 0x0000000406007981 */ /* 0x000ea8000c1e1900 */
[----:B------:R-:W2:Y:S01]  /*0a60*/  LDG.E R4, desc[UR4][R16.64] ;  /* 0x0000000410047981 */ /* 0x000ea2000c1e1900 */
[----:B------:R-:W-:-:S04]  /*0a70*/  LEA R18, P1, R8, R16, 0x2 ;  /* 0x0000001008127211 */ /* 0x000fc800078210ff */
[----:B------:R-:W-:Y:S01]  /*0a80*/  LEA.HI.X R19, R8, R17, R9, 0x2, P1 ;  /* 0x0000001108137211 */ /* 0x000fe200008f1409 */
[----:B--2--5:R-:W-:-:S05]  /*0a90*/  FFMA R23, R0, R4, R21 ;  /* 0x0000000400177223 */ /* 0x024fca0000000015 */
[----:B------:R3:W-:Y:S04]  /*0aa0*/  STG.E desc[UR4][R14.64], R23 ;  /* 0x000000170e007986 */ /* 0x0007e8000c101904 */
[----:B------:R-:W1:Y:S04]  /*0ab0*/  LDG.E R0, desc[UR4][R6.64+0x4] ;  /* 0x0000040406007981 */ /* 0x000e68000c1e1900 */
[----:B------:R-:W1:Y:S01]  /*0ac0*/  LDG.E R18, desc[UR4][R18.64] ;  /* 0x0000000412127981 */ /* 0x000e62000c1e1900 */
[----:B------:R-:W-:-:S05]  /*0ad0*/  IADD3 R3, P1, PT, R3, 0x2, RZ ;  /* 0x0000000203037810 */ /* 0x000fca0007f3e0ff */
[----:B------:R-:W-:Y:S02]  /*0ae0*/  IMAD.X R5, RZ, RZ, R5, P1 ;  /* 0x000000ffff057224 */ /* 0x000fe400008e0605 */
[----:B-1----:R-:W-:-:S05]  /*0af0*/  FFMA R21, R0, R18, R23 ;  /* 0x0000001200157223 */ /* 0x002fca0000000017 */
[----:B------:R3:W-:Y:S02]  /*0b00*/  STG.E desc[UR4][R14.64], R21 ;  /* 0x000000150e007986 */ /* 0x0007e4000c101904 */
.L_x_3:
[----:B------:R-:W-:Y:S05]  /*0b10*/  @P0 EXIT ;  /* 0x000000000000094d */ /* 0x000fea0003800000 */
[----:B------:R-:W4:Y:S01]  /*0b20*/  LDCU.128 UR8, c[0x0][0x380] ;  /* 0x00007000ff0877ac */ /* 0x000f220008000c00 */
        /* <DEDUP_REMOVED lines=8> */
[----:B----4-:R-:W-:Y:S02]  /*0bb0*/  LEA R2, P0, R12, UR8, 0x2 ;  /* 0x000000080c027c11 */ /* 0x010fe4000f8010ff */
[----:B------:R-:W-:Y:S02]  /*0bc0*/  LEA R4, P1, R6, UR10, 0x2 ;  /* 0x0000000a06047c11 */ /* 0x000fe4000f8210ff */
[----:B------:R-:W-:Y:S02]  /*0bd0*/  LEA.HI.X R3, R12, UR9, R3, 0x2, P0 ;  /* 0x000000090c037c11 */ /* 0x000fe400080f1403 */
[----:B------:R-:W-:-:S03]  /*0be0*/  LEA.HI.X R5, R6, UR11, R5, 0x2, P1 ;  /* 0x0000000b06057c11 */ /* 0x000fc600088f1405 */
[----:B------:R-:W1:Y:S04]  /*0bf0*/  LDG.E R2, desc[UR4][R2.64] ;  /* 0x0000000402027981 */ /* 0x000e68000c1e1900 */
[----:B------:R-:W1:Y:S02]  /*0c00*/  LDG.E R4, desc[UR4][R4.64] ;  /* 0x0000000404047981 */ /* 0x000e64000c1e1900 */
[----:B-123-5:R-:W-:-:S05]  /*0c10*/  FFMA R21, R2, R4, R21 ;  /* 0x0000000402157223 */ /* 0x02efca0000000015 */
[----:B------:R-:W-:Y:S01]  /*0c20*/  STG.E desc[UR4][R14.64], R21 ;  /* 0x000000150e007986 */ /* 0x000fe2000c101904 */
[----:B------:R-:W-:Y:S05]  /*0c30*/  EXIT ;  /* 0x000000000000794d */ /* 0x000fea0003800000 */
.L_x_4:
[----:B------:R-:W-:-:S00]  /*0c40*/  BRA `(.L_x_4) ;  /* 0xfffffffc00fc7947 */ /* 0x000fc0000383ffff */
[----:B------:R-:W-:-:S00]  /*0c50*/  NOP ;  /* 0x0000000000007918 */ /* 0x000fc00000000000 */
        /* <DEDUP_REMOVED lines=10> */
.L_x_5:


//--------------------- .nv.shared.reserved.0     --------------------------
	.section	.nv.shared.reserved.0,"aw",@nobits
	.weak		__nv_reservedSMEM_offset_0_alias
	.size		__nv_reservedSMEM_offset_0_alias, 0, 64
	.other		__nv_reservedSMEM_offset_0_alias,@"STO_CUDA_RESERVED_SHARED STV_DEFAULT"
__nv_reservedSMEM_offset_0_alias:
	.zero		0
	.zero		64


//--------------------- .nv.constant0._Z6VecAddPKfS0_Pfl --------------------------
	.section	.nv.constant0._Z6VecAddPKfS0_Pfl,"a",@progbits
	.sectionflags	@""
	.align	4
.nv.constant0._Z6VecAddPKfS0_Pfl:
	.zero		928


//--------------------- SYMBOLS --------------------------

	.type		.nv.reservedSmem.offset0,@object
	.size		.nv.reservedSmem.offset0,0x4
